	.headerflags	@"EF_CUDA_TEXMODE_UNIFIED EF_CUDA_64BIT_ADDRESS EF_CUDA_ACCELERATORS EF_CUDA_SM90 EF_CUDA_VIRTUAL_SM(EF_CUDA_SM90)"
	.elftype	@"ET_EXEC"


//--------------------- .nv.info                  --------------------------
	.section	.nv.info,"",@"SHT_CUDA_INFO"
	.align	4


	//----- nvinfo : EIATTR_REGCOUNT
	.align		4
        /*0000*/ 	.byte	0x04, 0x2f
        /*0002*/ 	.short	(.L_1 - .L_0)
	.align		4
.L_0:
        /*0004*/ 	.word	index@(triton_per_fused_mean_4)
        /*0008*/ 	.word	0x00000019


	//----- nvinfo : EIATTR_MIN_STACK_SIZE
	.align		4
.L_1:
        /*000c*/ 	.byte	0x04, 0x12
        /*000e*/ 	.short	(.L_3 - .L_2)
	.align		4
.L_2:
        /*0010*/ 	.word	index@(triton_per_fused_mean_4)
        /*0014*/ 	.word	0x00000000


	//----- nvinfo : EIATTR_FRAME_SIZE
	.align		4
.L_3:
        /*0018*/ 	.byte	0x04, 0x11
        /*001a*/ 	.short	(.L_5 - .L_4)
	.align		4
.L_4:
        /*001c*/ 	.word	index@(triton_per_fused_mean_4)
        /*0020*/ 	.word	0x00000000


	//----- nvinfo : EIATTR_MIN_STACK_SIZE
	.align		4
.L_5:
        /*0024*/ 	.byte	0x04, 0x12
        /*0026*/ 	.short	(.L_7 - .L_6)
	.align		4
.L_6:
        /*0028*/ 	.word	index@(triton_per_fused_mean_4)
        /*002c*/ 	.word	0x00000000
.L_7:


//--------------------- .nv.info.triton_per_fused_mean_4 --------------------------
	.section	.nv.info.triton_per_fused_mean_4,"",@"SHT_CUDA_INFO"
	.sectionflags	@""
	.align	4


	//----- nvinfo : EIATTR_CUDA_API_VERSION
	.align		4
        /*0000*/ 	.byte	0x04, 0x37
        /*0002*/ 	.short	(.L_9 - .L_8)
.L_8:
        /*0004*/ 	.word	0x0000007c


	//----- nvinfo : EIATTR_KPARAM_INFO
	.align		4
.L_9:
        /*0008*/ 	.byte	0x04, 0x17
        /*000a*/ 	.short	(.L_11 - .L_10)
.L_10:
        /*000c*/ 	.word	0x00000000
        /*0010*/ 	.short	0x0005
        /*0012*/ 	.short	0x0024
        /*0014*/ 	.byte	0x00, 0xf0, 0x11, 0x00


	//----- nvinfo : EIATTR_KPARAM_INFO
	.align		4
.L_11:
        /*0018*/ 	.byte	0x04, 0x17
        /*001a*/ 	.short	(.L_13 - .L_12)
.L_12:
        /*001c*/ 	.word	0x00000000
        /*0020*/ 	.short	0x0004
        /*0022*/ 	.short	0x0020
        /*0024*/ 	.byte	0x00, 0xf0, 0x11, 0x00


	//----- nvinfo : EIATTR_KPARAM_INFO
	.align		4
.L_13:
        /*0028*/ 	.byte	0x04, 0x17
        /*002a*/ 	.short	(.L_15 - .L_14)
.L_14:
        /*002c*/ 	.word	0x00000000
        /*0030*/ 	.short	0x0003
        /*0032*/ 	.short	0x0018
        /*0034*/ 	.byte	0x00, 0xf4, 0x21, 0x00


	//----- nvinfo : EIATTR_KPARAM_INFO
	.align		4
.L_15:
        /*0038*/ 	.byte	0x04, 0x17
        /*003a*/ 	.short	(.L_17 - .L_16)
.L_16:
        /*003c*/ 	.word	0x00000000
        /*0040*/ 	.short	0x0002
        /*0042*/ 	.short	0x0010
        /*0044*/ 	.byte	0x00, 0xf4, 0x21, 0x00


	//----- nvinfo : EIATTR_KPARAM_INFO
	.align		4
.L_17:
        /*0048*/ 	.byte	0x04, 0x17
        /*004a*/ 	.short	(.L_19 - .L_18)
.L_18:
        /*004c*/ 	.word	0x00000000
        /*0050*/ 	.short	0x0001
        /*0052*/ 	.short	0x0008
        /*0054*/ 	.byte	0x00, 0xf4, 0x21, 0x00


	//----- nvinfo : EIATTR_KPARAM_INFO
	.align		4
.L_19:
        /*0058*/ 	.byte	0x04, 0x17
        /*005a*/ 	.short	(.L_21 - .L_20)
.L_20:
        /*005c*/ 	.word	0x00000000
        /*0060*/ 	.short	0x0000
        /*0062*/ 	.short	0x0000
        /*0064*/ 	.byte	0x00, 0xf4, 0x21, 0x00


	//----- nvinfo : EIATTR_SPARSE_MMA_MASK
	.align		4
.L_21:
        /*0068*/ 	.byte	0x03, 0x50
        /*006a*/ 	.short	0x0000


	//----- nvinfo : EIATTR_MAXREG_COUNT
	.align		4
        /*006c*/ 	.byte	0x03, 0x1b
        /*006e*/ 	.short	0x00ff


	//----- nvinfo : EIATTR_COOP_GROUP_MASK_REGIDS
	.align		4
        /*0070*/ 	.byte	0x04, 0x29
        /*0072*/ 	.short	(.L_23 - .L_22)


	//   ....[0]....
.L_22:
        /*0074*/ 	.word	0xffffffff


	//   ....[1]....
        /*0078*/ 	.word	0xffffffff


	//   ....[2]....
        /*007c*/ 	.word	0xffffffff


	//   ....[3]....
        /*0080*/ 	.word	0xffffffff


	//   ....[4]....
        /*0084*/ 	.word	0xffffffff


	//   ....[5]....
        /*0088*/ 	.word	0xffffffff


	//   ....[6]....
        /*008c*/ 	.word	0xffffffff


	//----- nvinfo : EIATTR_COOP_GROUP_INSTR_OFFSETS
	.align		4
.L_23:
        /*0090*/ 	.byte	0x04, 0x28
        /*0092*/ 	.short	(.L_25 - .L_24)


	//   ....[0]....
.L_24:
        /*0094*/ 	.word	0x00000700


	//   ....[1]....
        /*0098*/ 	.word	0x00000710


	//   ....[2]....
        /*009c*/ 	.word	0x00000750


	//   ....[3]....
        /*00a0*/ 	.word	0x00000760


	//   ....[4]....
        /*00a4*/ 	.word	0x000007a0


	//   ....[5]....
        /*00a8*/ 	.word	0x000007d0


	//   ....[6]....
        /*00ac*/ 	.word	0x00000920


	//----- nvinfo : EIATTR_EXIT_INSTR_OFFSETS
	.align		4
.L_25:
        /*00b0*/ 	.byte	0x04, 0x1c
        /*00b2*/ 	.short	(.L_27 - .L_26)


	//   ....[0]....
.L_26:
        /*00b4*/ 	.word	0x00000a20


	//   ....[1]....
        /*00b8*/ 	.word	0x00000a50


	//----- nvinfo : EIATTR_REQNTID
	.align		4
.L_27:
        /*00bc*/ 	.byte	0x04, 0x10
        /*00be*/ 	.short	(.L_29 - .L_28)
.L_28:
        /*00c0*/ 	.word	0x00000040
        /*00c4*/ 	.word	0x00000001
        /*00c8*/ 	.word	0x00000001


	//----- nvinfo : EIATTR_CBANK_PARAM_SIZE
	.align		4
.L_29:
        /*00cc*/ 	.byte	0x03, 0x19
        /*00ce*/ 	.short	0x0028


	//----- nvinfo : EIATTR_PARAM_CBANK
	.align		4
        /*00d0*/ 	.byte	0x04, 0x0a
        /*00d2*/ 	.short	(.L_31 - .L_30)
	.align		4
.L_30:
        /*00d4*/ 	.word	index@(.nv.constant0.triton_per_fused_mean_4)
        /*00d8*/ 	.short	0x0210
        /*00da*/ 	.short	0x0028


	//----- nvinfo : EIATTR_SW_WAR
	.align		4
.L_31:
        /*00dc*/ 	.byte	0x04, 0x36
        /*00de*/ 	.short	(.L_33 - .L_32)
.L_32:
        /*00e0*/ 	.word	0x00000008
.L_33:


//--------------------- .nv.callgraph             --------------------------
	.section	.nv.callgraph,"",@"SHT_CUDA_CALLGRAPH"
	.align	4
	.sectionentsize	8
	.align		4
        /*0000*/ 	.word	0x00000000
	.align		4
        /*0004*/ 	.word	0xffffffff
	.align		4
        /*0008*/ 	.word	0x00000000
	.align		4
        /*000c*/ 	.word	0xfffffffe
	.align		4
        /*0010*/ 	.word	0x00000000
	.align		4
        /*0014*/ 	.word	0xfffffffd
	.align		4
        /*0018*/ 	.word	0x00000000
	.align		4
        /*001c*/ 	.word	0xfffffffc


//--------------------- .text.triton_per_fused_mean_4 --------------------------
	.section	.text.triton_per_fused_mean_4,"ax",@progbits
	.sectionflags	@"SHF_BARRIERS=1"
	.align	128
        .global         triton_per_fused_mean_4
        .type           triton_per_fused_mean_4,@function
        .size           triton_per_fused_mean_4,(.L_x_1 - triton_per_fused_mean_4)
        .other          triton_per_fused_mean_4,@"STO_CUDA_ENTRY STV_DEFAULT"
triton_per_fused_mean_4:
.text.triton_per_fused_mean_4:
[----:B------:R-:W0:Y:S02]  /*0000*/  LDC R1, c[0x0][0x28] ;  /* 0x00000a00ff017b82 */ /* 0x000e240000000800 */
[----:B------:R-:W1:Y:S01]  /*0010*/  S2R R5, SR_TID.X ;  /* 0x0000000000057919 */ /* 0x000e620000002100 */
[----:B------:R-:W2:Y:S01]  /*0020*/  LDC.64 R2, c[0x0][0x218] ;  /* 0x00008600ff027b82 */ /* 0x000ea20000000a00 */
[----:B------:R-:W-:Y:S01]  /*0030*/  IMAD.MOV.U32 R18, RZ, RZ, RZ ;  /* 0x000000ffff127224 */ /* 0x000fe200078e00ff */
[----:B------:R-:W-:Y:S01]  /*0040*/  ULDC.64 UR6, c[0x0][0x208] ;  /* 0x0000820000067ab9 */ /* 0x000fe20000000a00 */
[----:B------:R-:W3:Y:S01]  /*0050*/  S2R R0, SR_CTAID.X ;  /* 0x0000000000007919 */ /* 0x000ee20000002500 */
[C---:B-1----:R-:W-:Y:S01]  /*0060*/  IMAD.SHL.U32 R17, R5.reuse, 0x2, RZ ;  /* 0x0000000205117824 */ /* 0x042fe200078e00ff */
[--C-:B------:R-:W-:Y:S02]  /*0070*/  SHF.R.U32.HI R12, RZ, 0x2, R5.reuse ;  /* 0x00000002ff0c7819 */ /* 0x100fe40000011605 */
[----:B------:R-:W-:Y:S01]  /*0080*/  LOP3.LUT R15, R5, 0x20, RZ, 0xc0, !PT ;  /* 0x00000020050f7812 */ /* 0x000fe200078ec0ff */
[----:B---3--:R-:W-:Y:S01]  /*0090*/  IMAD.SHL.U32 R0, R0, 0x8, RZ ;  /* 0x0000000800007824 */ /* 0x008fe200078e00ff */
[----:B------:R-:W-:-:S02]  /*00a0*/  SHF.R.U32.HI R10, RZ, 0x2, R5 ;  /* 0x00000002ff0a7819 */ /* 0x000fc40000011605 */
[----:B------:R-:W-:Y:S02]  /*00b0*/  LOP3.LUT R7, R17, 0x6, RZ, 0xc0, !PT ;  /* 0x0000000611077812 */ /* 0x000fe400078ec0ff */
[----:B------:R-:W-:Y:S02]  /*00c0*/  LOP3.LUT R12, R12, 0x4, RZ, 0xc0, !PT ;  /* 0x000000040c0c7812 */ /* 0x000fe400078ec0ff */
[----:B------:R-:W-:Y:S02]  /*00d0*/  SHF.R.U32.HI R11, RZ, 0x2, R15 ;  /* 0x00000002ff0b7819 */ /* 0x000fe4000001160f */
[----:B------:R-:W-:Y:S02]  /*00e0*/  SGXT.U32 R10, R10, 0x2 ;  /* 0x000000020a0a781a */ /* 0x000fe40000000000 */
[----:B------:R-:W-:Y:S02]  /*00f0*/  LOP3.LUT R13, R0, 0x6, R17, 0xf8, !PT ;  /* 0x00000006000d7812 */ /* 0x000fe400078ef811 */
[----:B------:R-:W-:Y:S01]  /*0100*/  LOP3.LUT R6, R0, 0x1, R7, 0xfe, !PT ;  /* 0x0000000100067812 */ /* 0x000fe200078efe07 */
[----:B------:R-:W-:Y:S01]  /*0110*/  IMAD.SHL.U32 R9, R10, 0x4, RZ ;  /* 0x000000040a097824 */ /* 0x000fe200078e00ff */
[----:B------:R-:W-:Y:S01]  /*0120*/  LOP3.LUT R8, R11, R12, RZ, 0xfc, !PT ;  /* 0x0000000c0b087212 */ /* 0x000fe200078efcff */
[C---:B------:R-:W-:Y:S01]  /*0130*/  IMAD.SHL.U32 R14, R13.reuse, 0x10, RZ ;  /* 0x000000100d0e7824 */ /* 0x040fe200078e00ff */
[----:B------:R-:W-:Y:S01]  /*0140*/  ISETP.GE.AND P0, PT, R13, 0x10, PT ;  /* 0x000000100d00780c */ /* 0x000fe20003f06270 */
[----:B------:R-:W-:Y:S01]  /*0150*/  IMAD.SHL.U32 R6, R6, 0x10, RZ ;  /* 0x0000001006067824 */ /* 0x000fe200078e00ff */
[----:B------:R-:W-:-:S04]  /*0160*/  SHF.R.U32.HI R8, RZ, 0x2, R8 ;  /* 0x00000002ff087819 */ /* 0x000fc80000011608 */
[----:B------:R-:W-:Y:S01]  /*0170*/  LOP3.LUT R19, R8, R14, R9, 0xfe, !PT ;  /* 0x0000000e08137212 */ /* 0x000fe200078efe09 */
[----:B------:R-:W-:Y:S01]  /*0180*/  IMAD.MOV.U32 R14, RZ, RZ, RZ ;  /* 0x000000ffff0e7224 */ /* 0x000fe200078e00ff */
[----:B------:R-:W-:-:S03]  /*0190*/  LOP3.LUT R21, R8, R6, R9, 0xfe, !PT ;  /* 0x0000000608157212 */ /* 0x000fc600078efe09 */
[----:B--2---:R-:W-:-:S04]  /*01a0*/  IMAD.WIDE R8, R19, 0x4, R2 ;  /* 0x0000000413087825 */ /* 0x004fc800078e0202 */
[----:B------:R-:W-:Y:S01]  /*01b0*/  IMAD.WIDE R20, R21, 0x4, R2 ;  /* 0x0000000415147825 */ /* 0x000fe200078e0202 */
[----:B------:R1:W2:Y:S04]  /*01c0*/  @!P0 LDG.E.EL R18, desc[UR6][R8.64] ;  /* 0x0000000608128981 */ /* 0x0002a8000c2e1900 */
[----:B------:R3:W4:Y:S01]  /*01d0*/  @!P0 LDG.E.EL R14, desc[UR6][R20.64] ;  /* 0x00000006140e8981 */ /* 0x000722000c2e1900 */
[----:B------:R-:W-:Y:S01]  /*01e0*/  SHF.R.U32.HI R6, RZ, 0x3, R5 ;  /* 0x00000003ff067819 */ /* 0x000fe20000011605 */
[----:B------:R-:W5:Y:S01]  /*01f0*/  S2UR UR5, SR_CgaCtaId ;  /* 0x00000000000579c3 */ /* 0x000f620000008800 */
[----:B------:R-:W-:Y:S01]  /*0200*/  SHF.R.U32.HI R15, RZ, 0x3, R15 ;  /* 0x00000003ff0f7819 */ /* 0x000fe2000001160f */
[----:B------:R-:W-:Y:S01]  /*0210*/  UMOV UR4, 0x400 ;  /* 0x0000040000047882 */ /* 0x000fe20000000000 */
[----:B------:R-:W-:-:S02]  /*0220*/  SGXT.U32 R6, R6, 0x2 ;  /* 0x000000020606781a */ /* 0x000fc40000000000 */
[C---:B-1----:R-:W-:Y:S02]  /*0230*/  LOP3.LUT R8, R17.reuse, 0xc, RZ, 0xc0, !PT ;  /* 0x0000000c11087812 */ /* 0x042fe400078ec0ff */
[----:B------:R-:W-:Y:S02]  /*0240*/  LOP3.LUT R15, R6, R15, RZ, 0xfc, !PT ;  /* 0x0000000f060f7212 */ /* 0x000fe400078efcff */
[----:B------:R-:W-:Y:S02]  /*0250*/  LOP3.LUT R17, R17, 0x2, RZ, 0xc0, !PT ;  /* 0x0000000211117812 */ /* 0x000fe400078ec0ff */
[----:B------:R-:W-:-:S04]  /*0260*/  LOP3.LUT R16, R15, R0, RZ, 0xfc, !PT ;  /* 0x000000000f107212 */ /* 0x000fc800078efcff */
[----:B------:R-:W-:Y:S02]  /*0270*/  SHF.R.S32.HI R3, RZ, 0x1f, R16 ;  /* 0x0000001fff037819 */ /* 0x000fe40000011410 */
[----:B------:R-:W-:Y:S02]  /*0280*/  ISETP.GE.AND P1, PT, R16, 0x10, PT ;  /* 0x000000101000780c */ /* 0x000fe40003f26270 */
[----:B------:R-:W-:Y:S02]  /*0290*/  LEA.HI R19, R3, R16, RZ, 0x2 ;  /* 0x0000001003137211 */ /* 0x000fe400078f10ff */
[----:B------:R-:W1:Y:S02]  /*02a0*/  LDC.64 R2, c[0x0][0x220] ;  /* 0x00008800ff027b82 */ /* 0x000e640000000a00 */
[C---:B------:R-:W-:Y:S01]  /*02b0*/  LOP3.LUT R9, R19.reuse, 0x3ffffffc, RZ, 0xc0, !PT ;  /* 0x3ffffffc13097812 */ /* 0x040fe200078ec0ff */
[----:B------:R-:W-:Y:S01]  /*02c0*/  IMAD.SHL.U32 R19, R19, 0x10, RZ ;  /* 0x0000001013137824 */ /* 0x000fe200078e00ff */
[----:B-----5:R-:W-:-:S02]  /*02d0*/  UPRMT UR4, UR5, 0x654, UR4 ;  /* 0x0000065405047896 */ /* 0x020fc40008000004 */
[----:B------:R-:W-:Y:S01]  /*02e0*/  IADD3 R9, R8, R16, -R9 ;  /* 0x0000001008097210 */ /* 0x000fe20007ffe809 */
[----:B------:R-:W-:Y:S01]  /*02f0*/  IMAD.SHL.U32 R8, R5, 0x20, RZ ;  /* 0x0000002005087824 */ /* 0x000fe200078e00ff */
[----:B---3--:R-:W-:-:S05]  /*0300*/  LOP3.LUT R20, R19, 0xffffffc0, RZ, 0xc0, !PT ;  /* 0xffffffc013147812 */ /* 0x008fca00078ec0ff */
[----:B------:R-:W-:Y:S01]  /*0310*/  IMAD R20, R9, 0x4, R20 ;  /* 0x0000000409147824 */ /* 0x000fe200078e0214 */
[----:B------:R-:W-:-:S03]  /*0320*/  LOP3.LUT R9, R8, 0x60, RZ, 0xc0, !PT ;  /* 0x0000006008097812 */ /* 0x000fc600078ec0ff */
[----:B------:R-:W-:Y:S01]  /*0330*/  IMAD.IADD R17, R17, 0x1, R20 ;  /* 0x0000000111117824 */ /* 0x000fe200078e0214 */
[----:B------:R-:W-:Y:S02]  /*0340*/  LOP3.LUT R8, R12, R10, R9, 0xfe, !PT ;  /* 0x0000000a0c087212 */ /* 0x000fe400078efe09 */
[C---:B------:R-:W-:Y:S02]  /*0350*/  LOP3.LUT R19, R9.reuse, 0x10, RZ, 0xfc, !PT ;  /* 0x0000001009137812 */ /* 0x040fe400078efcff */
[----:B------:R-:W-:Y:S02]  /*0360*/  LEA.HI R9, R9, UR4, RZ, 0x1f ;  /* 0x0000000409097c11 */ /* 0x000fe4000f8ff8ff */
[----:B------:R-:W-:Y:S01]  /*0370*/  LOP3.LUT R8, R8, R11, RZ, 0xfc, !PT ;  /* 0x0000000b08087212 */ /* 0x000fe200078efcff */
[----:B-1----:R-:W-:Y:S01]  /*0380*/  IMAD.WIDE R16, R17, 0x4, R2 ;  /* 0x0000000411107825 */ /* 0x002fe200078e0202 */
[----:B------:R-:W-:Y:S02]  /*0390*/  LEA.HI R19, R19, UR4, RZ, 0x1f ;  /* 0x0000000413137c11 */ /* 0x000fe4000f8ff8ff */
[----:B------:R-:W-:Y:S01]  /*03a0*/  CS2R R2, SRZ ;  /* 0x0000000000027805 */ /* 0x000fe2000001ff00 */
[----:B------:R-:W-:-:S02]  /*03b0*/  IMAD R20, R8, 0x4, R9 ;  /* 0x0000000408147824 */ /* 0x000fc400078e0209 */
[----:B------:R-:W-:Y:S02]  /*03c0*/  IMAD R22, R8, 0x4, R19 ;  /* 0x0000000408167824 */ /* 0x000fe400078e0213 */
[----:B------:R-:W1:Y:S01]  /*03d0*/  LDC.64 R8, c[0x0][0x228] ;  /* 0x00008a00ff087b82 */ /* 0x000e620000000a00 */
[----:B------:R-:W-:Y:S02]  /*03e0*/  LOP3.LUT R10, R10, R11, R12, 0xfe, !PT ;  /* 0x0000000b0a0a7212 */ /* 0x000fe400078efe0c */
[----:B--2---:R-:W-:Y:S02]  /*03f0*/  SEL R21, R18, RZ, !P0 ;  /* 0x000000ff12157207 */ /* 0x004fe40004000000 */
[----:B----4-:R-:W-:-:S03]  /*0400*/  SEL R19, R14, RZ, !P0 ;  /* 0x000000ff0e137207 */ /* 0x010fc60004000000 */
[----:B------:R-:W-:Y:S04]  /*0410*/  STS [R20], R21 ;  /* 0x0000001514007388 */ /* 0x000fe80000000800 */
[----:B------:R-:W-:Y:S01]  /*0420*/  STS [R22+0x40], R19 ;  /* 0x0000401316007388 */ /* 0x000fe20000000800 */
[----:B------:R-:W-:Y:S06]  /*0430*/  BAR.SYNC.DEFER_BLOCKING 0x0 ;  /* 0x0000000000007b1d */ /* 0x000fec0000010000 */
[----:B------:R2:W3:Y:S01]  /*0440*/  @!P1 LDG.E.64 R2, desc[UR6][R16.64] ;  /* 0x0000000610029981 */ /* 0x0004e2000c1e1b00 */
[----:B------:R-:W-:-:S04]  /*0450*/  SHF.R.S32.HI R14, RZ, 0x1f, R13 ;  /* 0x0000001fff0e7819 */ /* 0x000fc8000001140d */
[----:B------:R-:W-:-:S04]  /*0460*/  LEA.HI R14, R14, R13, RZ, 0x2 ;  /* 0x0000000d0e0e7211 */ /* 0x000fc800078f10ff */
[C---:B------:R-:W-:Y:S01]  /*0470*/  LOP3.LUT R18, R14.reuse, 0xfffffffc, RZ, 0xc0, !PT ;  /* 0xfffffffc0e127812 */ /* 0x040fe200078ec0ff */
[----:B------:R-:W-:-:S04]  /*0480*/  IMAD.SHL.U32 R14, R14, 0x10, RZ ;  /* 0x000000100e0e7824 */ /* 0x000fc800078e00ff */
[----:B------:R-:W-:Y:S01]  /*0490*/  IMAD.IADD R13, R13, 0x1, -R18 ;  /* 0x000000010d0d7824 */ /* 0x000fe200078e0a12 */
[----:B------:R-:W-:-:S03]  /*04a0*/  LOP3.LUT R14, R14, 0xffffffc0, RZ, 0xc0, !PT ;  /* 0xffffffc00e0e7812 */ /* 0x000fc600078ec0ff */
[----:B------:R-:W-:Y:S01]  /*04b0*/  IMAD R13, R10, 0x4, R13 ;  /* 0x000000040a0d7824 */ /* 0x000fe200078e020d */
[----:B------:R-:W-:-:S03]  /*04c0*/  CS2R R10, SRZ ;  /* 0x00000000000a7805 */ /* 0x000fc6000001ff00 */
[----:B------:R-:W-:-:S04]  /*04d0*/  IMAD.IADD R13, R14, 0x1, R13 ;  /* 0x000000010e0d7824 */ /* 0x000fc800078e020d */
[----:B-1----:R-:W-:-:S05]  /*04e0*/  IMAD.WIDE R12, R13, 0x4, R8 ;  /* 0x000000040d0c7825 */ /* 0x002fca00078e0208 */
[----:B------:R3:W4:Y:S01]  /*04f0*/  @!P0 LDG.E.64 R10, desc[UR6][R12.64] ;  /* 0x000000060c0a8981 */ /* 0x000722000c1e1b00 */
[C---:B------:R-:W-:Y:S01]  /*0500*/  IMAD.SHL.U32 R9, R5.reuse, 0x8, RZ ;  /* 0x0000000805097824 */ /* 0x040fe200078e00ff */
[C---:B------:R-:W-:Y:S01]  /*0510*/  LOP3.LUT R8, R5.reuse, 0x38, RZ, 0xc0, !PT ;  /* 0x0000003805087812 */ /* 0x040fe200078ec0ff */
[----:B------:R-:W-:-:S03]  /*0520*/  IMAD.SHL.U32 R14, R5, 0x10, RZ ;  /* 0x00000010050e7824 */ /* 0x000fc600078e00ff */
[----:B--2---:R-:W-:Y:S02]  /*0530*/  LOP3.LUT R17, R9, 0x1f8, RZ, 0xc0, !PT ;  /* 0x000001f809117812 */ /* 0x004fe400078ec0ff */
[----:B------:R-:W-:Y:S02]  /*0540*/  LOP3.LUT R14, R14, 0x70, RZ, 0xc0, !PT ;  /* 0x000000700e0e7812 */ /* 0x000fe400078ec0ff */
[----:B------:R-:W-:Y:S02]  /*0550*/  IADD3 R8, R17, UR4, R8 ;  /* 0x0000000411087c10 */ /* 0x000fe4000fffe008 */
[C---:B------:R-:W-:Y:S02]  /*0560*/  LOP3.LUT R16, R14.reuse, 0x8, RZ, 0xfc, !PT ;  /* 0x000000080e107812 */ /* 0x040fe400078efcff */
[----:B------:R-:W-:Y:S02]  /*0570*/  LOP3.LUT R15, R15, R14, RZ, 0xfc, !PT ;  /* 0x0000000e0f0f7212 */ /* 0x000fe400078efcff */
[----:B------:R-:W1:Y:S01]  /*0580*/  LDS.64 R8, [R8] ;  /* 0x0000000008087984 */ /* 0x000e620000000a00 */
[----:B------:R-:W-:-:S02]  /*0590*/  LEA.HI R14, R14, UR4, RZ, 0x1f ;  /* 0x000000040e0e7c11 */ /* 0x000fc4000f8ff8ff */
[----:B------:R-:W-:-:S05]  /*05a0*/  LEA.HI R16, R16, UR4, RZ, 0x1f ;  /* 0x0000000410107c11 */ /* 0x000fca000f8ff8ff */
[----:B------:R-:W-:Y:S01]  /*05b0*/  IMAD R16, R15, 0x4, R16 ;  /* 0x000000040f107824 */ /* 0x000fe200078e0210 */
[----:B------:R-:W-:Y:S01]  /*05c0*/  BAR.SYNC.DEFER_BLOCKING 0x0 ;  /* 0x0000000000007b1d */ /* 0x000fe20000010000 */
[----:B---3--:R-:W-:Y:S02]  /*05d0*/  SEL R13, R2, RZ, !P1 ;  /* 0x000000ff020d7207 */ /* 0x008fe40004800000 */
[----:B------:R-:W-:Y:S01]  /*05e0*/  SEL R12, R3, RZ, !P1 ;  /* 0x000000ff030c7207 */ /* 0x000fe20004800000 */
[----:B------:R-:W-:Y:S01]  /*05f0*/  IMAD R3, R15, 0x4, R14 ;  /* 0x000000040f037824 */ /* 0x000fe200078e020e */
[C---:B------:R-:W-:Y:S01]  /*0600*/  LOP3.LUT R2, R5.reuse, 0x3c, RZ, 0xc0, !PT ;  /* 0x0000003c05027812 */ /* 0x040fe200078ec0ff */
[----:B-1----:R-:W-:Y:S01]  /*0610*/  FADD R8, R8, R13 ;  /* 0x0000000d08087221 */ /* 0x002fe20000000000 */
[----:B------:R-:W-:Y:S01]  /*0620*/  ISETP.GE.AND P1, PT, R5, 0x10, PT ;  /* 0x000000100500780c */ /* 0x000fe20003f26270 */
[----:B------:R-:W-:Y:S01]  /*0630*/  FADD R9, R9, R12 ;  /* 0x0000000c09097221 */ /* 0x000fe20000000000 */
[----:B------:R-:W-:-:S02]  /*0640*/  IADD3 R2, R17, UR4, R2 ;  /* 0x0000000411027c10 */ /* 0x000fc4000fffe002 */
[----:B------:R-:W-:Y:S04]  /*0650*/  STS [R3], R8 ;  /* 0x0000000803007388 */ /* 0x000fe80000000800 */
[----:B------:R-:W-:Y:S01]  /*0660*/  STS [R16+0x20], R9 ;  /* 0x0000200910007388 */ /* 0x000fe20000000800 */
[----:B------:R-:W-:Y:S01]  /*0670*/  BAR.SYNC.DEFER_BLOCKING 0x0 ;  /* 0x0000000000007b1d */ /* 0x000fe20000010000 */
[----:B----4-:R-:W-:Y:S02]  /*0680*/  SEL R10, R10, RZ, !P0 ;  /* 0x000000ff0a0a7207 */ /* 0x010fe40004000000 */
[----:B------:R-:W-:-:S03]  /*0690*/  SEL R11, R11, RZ, !P0 ;  /* 0x000000ff0b0b7207 */ /* 0x000fc60004000000 */
[----:B------:R-:W1:Y:S04]  /*06a0*/  LDS R13, [R2] ;  /* 0x00000000020d7984 */ /* 0x000e680000000800 */
[----:B------:R-:W2:Y:S01]  /*06b0*/  LDS R12, [R2+0x4] ;  /* 0x00000400020c7984 */ /* 0x000ea20000000800 */
[----:B-1----:R-:W-:Y:S01]  /*06c0*/  FADD R10, R10, R13 ;  /* 0x0000000d0a0a7221 */ /* 0x002fe20000000000 */
[----:B--2---:R-:W-:-:S04]  /*06d0*/  FADD R11, R11, R12 ;  /* 0x0000000c0b0b7221 */ /* 0x004fc80000000000 */
[----:B------:R-:W-:Y:S02]  /*06e0*/  FSEL R10, R10, RZ, !P0 ;  /* 0x000000ff0a0a7208 */ /* 0x000fe40004000000 */
[----:B------:R-:W-:-:S03]  /*06f0*/  FSEL R11, R11, RZ, !P0 ;  /* 0x000000ff0b0b7208 */ /* 0x000fc60004000000 */
[----:B------:R-:W1:Y:S04]  /*0700*/  SHFL.BFLY PT, R3, R10, 0x10, 0x1f ;  /* 0x0e001f000a037f89 */ /* 0x000e6800000e0000 */
[----:B------:R-:W2:Y:S01]  /*0710*/  SHFL.BFLY PT, R12, R11, 0x10, 0x1f ;  /* 0x0e001f000b0c7f89 */ /* 0x000ea200000e0000 */
[----:B-1----:R-:W-:Y:S01]  /*0720*/  FADD R8, R10, R3 ;  /* 0x000000030a087221 */ /* 0x002fe20000000000 */
[----:B------:R-:W-:Y:S02]  /*0730*/  IMAD.SHL.U32 R10, R7, 0x8, RZ ;  /* 0x00000008070a7824 */ /* 0x000fe400078e00ff */
[----:B--2---:R-:W-:Y:S02]  /*0740*/  FADD R13, R11, R12 ;  /* 0x0000000c0b0d7221 */ /* 0x004fe40000000000 */
[----:B------:R-:W1:Y:S04]  /*0750*/  SHFL.BFLY PT, R3, R8, 0x8, 0x1f ;  /* 0x0d001f0008037f89 */ /* 0x000e6800000e0000 */
[----:B------:R-:W2:Y:S01]  /*0760*/  SHFL.BFLY PT, R2, R13, 0x8, 0x1f ;  /* 0x0d001f000d027f89 */ /* 0x000ea200000e0000 */
[----:B-1----:R-:W-:Y:S01]  /*0770*/  FADD R9, R8, R3 ;  /* 0x0000000308097221 */ /* 0x002fe20000000000 */
[----:B------:R-:W-:Y:S01]  /*0780*/  SHF.R.U32.HI R3, RZ, 0x3, R5 ;  /* 0x00000003ff037819 */ /* 0x000fe20000011605 */
[----:B--2---:R-:W-:-:S03]  /*0790*/  FADD R14, R13, R2 ;  /* 0x000000020d0e7221 */ /* 0x004fc60000000000 */
[----:B------:R-:W1:Y:S01]  /*07a0*/  SHFL.BFLY PT, R12, R9, 0x4, 0x1f ;  /* 0x0c801f00090c7f89 */ /* 0x000e6200000e0000 */
[----:B------:R-:W-:Y:S02]  /*07b0*/  LOP3.LUT R2, R5, 0x1f, RZ, 0xc0, !PT ;  /* 0x0000001f05027812 */ /* 0x000fe400078ec0ff */
[----:B------:R-:W-:Y:S01]  /*07c0*/  LOP3.LUT R3, R3, 0x4, RZ, 0xc0, !PT ;  /* 0x0000000403037812 */ /* 0x000fe200078ec0ff */
[----:B------:R-:W2:Y:S01]  /*07d0*/  SHFL.BFLY PT, R15, R14, 0x4, 0x1f ;  /* 0x0c801f000e0f7f89 */ /* 0x000ea200000e0000 */
[----:B------:R-:W-:Y:S01]  /*07e0*/  BAR.SYNC.DEFER_BLOCKING 0x0 ;  /* 0x0000000000007b1d */ /* 0x000fe20000010000 */
[----:B------:R-:W-:Y:S02]  /*07f0*/  ISETP.GE.U32.AND P0, PT, R2, 0x4, PT ;  /* 0x000000040200780c */ /* 0x000fe40003f06070 */
[----:B------:R-:W-:-:S05]  /*0800*/  LOP3.LUT R2, R7, 0x1, RZ, 0xfc, !PT ;  /* 0x0000000107027812 */ /* 0x000fca00078efcff */
[----:B------:R-:W-:Y:S01]  /*0810*/  IMAD.SHL.U32 R16, R2, 0x8, RZ ;  /* 0x0000000802107824 */ /* 0x000fe200078e00ff */
[----:B------:R-:W-:-:S04]  /*0820*/  LOP3.LUT R2, R10, R3, RZ, 0xfc, !PT ;  /* 0x000000030a027212 */ /* 0x000fc800078efcff */
[----:B------:R-:W-:Y:S01]  /*0830*/  LOP3.LUT R8, R16, R3, RZ, 0xfc, !PT ;  /* 0x0000000310087212 */ /* 0x000fe200078efcff */
[----:B-1----:R-:W-:Y:S01]  /*0840*/  FADD R13, R9, R12 ;  /* 0x0000000c090d7221 */ /* 0x002fe20000000000 */
[C---:B------:R-:W-:Y:S02]  /*0850*/  LEA R9, R5.reuse, UR4, 0x2 ;  /* 0x0000000405097c11 */ /* 0x040fe4000f8e10ff */
[----:B------:R-:W-:Y:S01]  /*0860*/  LOP3.LUT R12, R5, 0x1, RZ, 0xc0, !PT ;  /* 0x00000001050c7812 */ /* 0x000fe200078ec0ff */
[----:B--2---:R-:W-:Y:S01]  /*0870*/  FADD R17, R14, R15 ;  /* 0x0000000f0e117221 */ /* 0x004fe20000000000 */
[----:B------:R1:W-:Y:S04]  /*0880*/  @!P0 STS [R2+UR4], R13 ;  /* 0x0000000d02008988 */ /* 0x0003e80008000804 */
[----:B------:R2:W-:Y:S01]  /*0890*/  @!P0 STS [R8+UR4], R17 ;  /* 0x0000001108008988 */ /* 0x0005e20008000804 */
[----:B------:R-:W-:Y:S01]  /*08a0*/  BAR.SYNC.DEFER_BLOCKING 0x0 ;  /* 0x0000000000007b1d */ /* 0x000fe20000010000 */
[----:B------:R-:W-:-:S02]  /*08b0*/  ISETP.NE.U32.AND P0, PT, R12, 0x1, PT ;  /* 0x000000010c00780c */ /* 0x000fc40003f05070 */
[C---:B-1----:R-:W-:Y:S02]  /*08c0*/  LOP3.LUT R2, R5.reuse, 0x7, RZ, 0xc0, !PT ;  /* 0x0000000705027812 */ /* 0x042fe400078ec0ff */
[----:B------:R-:W-:Y:S01]  /*08d0*/  ISETP.LT.AND P0, PT, R5, 0x10, P0 ;  /* 0x000000100500780c */ /* 0x000fe20000701270 */
[----:B--2---:R-:W-:Y:S01]  /*08e0*/  VIADD R8, R10, UR4 ;  /* 0x000000040a087c36 */ /* 0x004fe20008000000 */
[----:B------:R-:W-:-:S03]  /*08f0*/  LOP3.LUT R5, R0, 0x7, R5, 0xf8, !PT ;  /* 0x0000000700057812 */ /* 0x000fc600078ef805 */
[----:B------:R-:W-:Y:S01]  /*0900*/  IMAD R7, R7, -0x4, R8 ;  /* 0xfffffffc07077824 */ /* 0x000fe200078e0208 */
[----:B------:R-:W1:Y:S04]  /*0910*/  @!P1 LDS R4, [R9] ;  /* 0x0000000009049984 */ /* 0x000e680000000800 */
[----:B-1----:R-:W1:Y:S02]  /*0920*/  SHFL.BFLY PT, R11, R4, 0x1, 0x1f ;  /* 0x0c201f00040b7f89 */ /* 0x002e6400000e0000 */
[----:B-1----:R-:W-:Y:S01]  /*0930*/  FADD R12, R4, R11 ;  /* 0x0000000b040c7221 */ /* 0x002fe20000000000 */
[----:B------:R-:W-:-:S04]  /*0940*/  LEA R4, R2, UR4, 0x2 ;  /* 0x0000000402047c11 */ /* 0x000fc8000f8e10ff */
[----:B------:R1:W-:Y:S01]  /*0950*/  @P0 STS [R9], R12 ;  /* 0x0000000c09000388 */ /* 0x0003e20000000800 */
[----:B------:R-:W-:Y:S01]  /*0960*/  BAR.SYNC.DEFER_BLOCKING 0x0 ;  /* 0x0000000000007b1d */ /* 0x000fe20000010000 */
[----:B------:R-:W-:-:S04]  /*0970*/  LOP3.LUT P0, RZ, R3, R6, RZ, 0xfc, !PT ;  /* 0x0000000603ff7212 */ /* 0x000fc8000780fcff */
[----:B------:R-:W-:-:S03]  /*0980*/  ISETP.LT.AND P0, PT, R5, 0x10, !P0 ;  /* 0x000000100500780c */ /* 0x000fc60004701270 */
[----:B-1----:R-:W1:Y:S01]  /*0990*/  LDC.64 R8, c[0x0][0x210] ;  /* 0x00008400ff087b82 */ /* 0x002e620000000a00 */
[----:B------:R-:W-:Y:S04]  /*09a0*/  LDS R15, [R16+UR4] ;  /* 0x00000004100f7984 */ /* 0x000fe80008000800 */
[----:B------:R-:W2:Y:S01]  /*09b0*/  LDS R14, [R10+UR4] ;  /* 0x000000040a0e7984 */ /* 0x000ea20008000800 */
[----:B-1----:R-:W-:Y:S02]  /*09c0*/  IMAD.WIDE R2, R5, 0x4, R8 ;  /* 0x0000000405027825 */ /* 0x002fe400078e0208 */
[----:B------:R-:W-:Y:S06]  /*09d0*/  BAR.SYNC.DEFER_BLOCKING 0x0 ;  /* 0x0000000000007b1d */ /* 0x000fec0000010000 */
[----:B--2---:R1:W-:Y:S02]  /*09e0*/  STS.64 [R7], R14 ;  /* 0x0000000e07007388 */ /* 0x0043e40000000a00 */
[----:B------:R-:W-:Y:S06]  /*09f0*/  BAR.SYNC.DEFER_BLOCKING 0x0 ;  /* 0x0000000000007b1d */ /* 0x000fec0000010000 */
[----:B------:R-:W2:Y:S02]  /*0a00*/  LDS R4, [R4] ;  /* 0x0000000004047984 */ /* 0x000ea40000000800 */
[----:B------:R-:W-:Y:S06]  /*0a10*/  BAR.SYNC.DEFER_BLOCKING 0x0 ;  /* 0x0000000000007b1d */ /* 0x000fec0000010000 */
[----:B-1----:R-:W-:Y:S05]  /*0a20*/  @!P0 EXIT ;  /* 0x000000000000894d */ /* 0x002fea0003800000 */
[----:B--2---:R-:W-:-:S05]  /*0a30*/  FMUL R5, R4, 0.0625 ;  /* 0x3d80000004057820 */ /* 0x004fca0000400000 */
[----:B------:R-:W-:Y:S01]  /*0a40*/  STG.E desc[UR6][R2.64], R5 ;  /* 0x0000000502007986 */ /* 0x000fe2000c101906 */
[----:B------:R-:W-:Y:S05]  /*0a50*/  EXIT ;  /* 0x000000000000794d */ /* 0x000fea0003800000 */
.L_x_0:
[----:B------:R-:W-:-:S00]  /*0a60*/  BRA `(.L_x_0) ;  /* 0xfffffffc00fc7947 */ /* 0x000fc0000383ffff */
[----:B------:R-:W-:-:S00]  /*0a70*/  NOP ;  /* 0x0000000000007918 */ /* 0x000fc00000000000 */
        /* <DEDUP_REMOVED lines=8> */
.L_x_1:


//--------------------- .nv.shared.triton_per_fused_mean_4 --------------------------
	.section	.nv.shared.triton_per_fused_mean_4,"aw",@nobits
	.sectionflags	@""
	.align	16
	.zero		1024


//--------------------- .nv.constant0.triton_per_fused_mean_4 --------------------------
	.section	.nv.constant0.triton_per_fused_mean_4,"a",@progbits
	.sectionflags	@""
	.align	4
.nv.constant0.triton_per_fused_mean_4:
	.zero		568
